	.headerflags	@"EF_CUDA_TEXMODE_UNIFIED EF_CUDA_64BIT_ADDRESS EF_CUDA_ACCELERATORS EF_CUDA_SM90 EF_CUDA_VIRTUAL_SM(EF_CUDA_SM90)"
	.elftype	@"ET_EXEC"


//--------------------- .nv.info                  --------------------------
	.section	.nv.info,"",@"SHT_CUDA_INFO"
	.align	4


	//----- nvinfo : EIATTR_REGCOUNT
	.align		4
        /*0000*/ 	.byte	0x04, 0x2f
        /*0002*/ 	.short	(.L_2 - .L_1)
	.align		4
.L_1:
        /*0004*/ 	.word	index@(triton_poi_fused_add_mul_6)
        /*0008*/ 	.word	0x0000001a


	//----- nvinfo : EIATTR_MIN_STACK_SIZE
	.align		4
.L_2:
        /*000c*/ 	.byte	0x04, 0x12
        /*000e*/ 	.short	(.L_4 - .L_3)
	.align		4
.L_3:
        /*0010*/ 	.word	index@(triton_poi_fused_add_mul_6)
        /*0014*/ 	.word	0x00000000


	//----- nvinfo : EIATTR_FRAME_SIZE
	.align		4
.L_4:
        /*0018*/ 	.byte	0x04, 0x11
        /*001a*/ 	.short	(.L_6 - .L_5)
	.align		4
.L_5:
        /*001c*/ 	.word	index@(triton_poi_fused_add_mul_6)
        /*0020*/ 	.word	0x00000000


	//----- nvinfo : EIATTR_MIN_STACK_SIZE
	.align		4
.L_6:
        /*0024*/ 	.byte	0x04, 0x12
        /*0026*/ 	.short	(.L_8 - .L_7)
	.align		4
.L_7:
        /*0028*/ 	.word	index@(triton_poi_fused_add_mul_6)
        /*002c*/ 	.word	0x00000000
.L_8:


//--------------------- .nv.info.triton_poi_fused_add_mul_6 --------------------------
	.section	.nv.info.triton_poi_fused_add_mul_6,"",@"SHT_CUDA_INFO"
	.sectionflags	@""
	.align	4


	//----- nvinfo : EIATTR_CUDA_API_VERSION
	.align		4
        /*0000*/ 	.byte	0x04, 0x37
        /*0002*/ 	.short	(.L_10 - .L_9)
.L_9:
        /*0004*/ 	.word	0x0000007c


	//----- nvinfo : EIATTR_KPARAM_INFO
	.align		4
.L_10:
        /*0008*/ 	.byte	0x04, 0x17
        /*000a*/ 	.short	(.L_12 - .L_11)
.L_11:
        /*000c*/ 	.word	0x00000000
        /*0010*/ 	.short	0x0002
        /*0012*/ 	.short	0x0010
        /*0014*/ 	.byte	0x00, 0xf0, 0x11, 0x00


	//----- nvinfo : EIATTR_KPARAM_INFO
	.align		4
.L_12:
        /*0018*/ 	.byte	0x04, 0x17
        /*001a*/ 	.short	(.L_14 - .L_13)
.L_13:
        /*001c*/ 	.word	0x00000000
        /*0020*/ 	.short	0x0001
        /*0022*/ 	.short	0x0008
        /*0024*/ 	.byte	0x00, 0xf4, 0x21, 0x00


	//----- nvinfo : EIATTR_KPARAM_INFO
	.align		4
.L_14:
        /*0028*/ 	.byte	0x04, 0x17
        /*002a*/ 	.short	(.L_16 - .L_15)
.L_15:
        /*002c*/ 	.word	0x00000000
        /*0030*/ 	.short	0x0000
        /*0032*/ 	.short	0x0000
        /*0034*/ 	.byte	0x00, 0xf4, 0x21, 0x00


	//----- nvinfo : EIATTR_SPARSE_MMA_MASK
	.align		4
.L_16:
        /*0038*/ 	.byte	0x03, 0x50
        /*003a*/ 	.short	0x0000


	//----- nvinfo : EIATTR_MAXREG_COUNT
	.align		4
        /*003c*/ 	.byte	0x03, 0x1b
        /*003e*/ 	.short	0x00ff


	//----- nvinfo : EIATTR_EXIT_INSTR_OFFSETS
	.align		4
        /*0040*/ 	.byte	0x04, 0x1c
        /*0042*/ 	.short	(.L_18 - .L_17)


	//   ....[0]....
.L_17:
        /*0044*/ 	.word	0x00000c80


	//   ....[1]....
        /*0048*/ 	.word	0x00000ca0


	//----- nvinfo : EIATTR_REQNTID
	.align		4
.L_18:
        /*004c*/ 	.byte	0x04, 0x10
        /*004e*/ 	.short	(.L_20 - .L_19)
.L_19:
        /*0050*/ 	.word	0x00000020
        /*0054*/ 	.word	0x00000001
        /*0058*/ 	.word	0x00000001


	//----- nvinfo : EIATTR_CRS_STACK_SIZE
	.align		4
.L_20:
        /*005c*/ 	.byte	0x04, 0x1e
        /*005e*/ 	.short	(.L_22 - .L_21)
.L_21:
        /*0060*/ 	.word	0x00000000


	//----- nvinfo : EIATTR_CBANK_PARAM_SIZE
	.align		4
.L_22:
        /*0064*/ 	.byte	0x03, 0x19
        /*0066*/ 	.short	0x0014


	//----- nvinfo : EIATTR_PARAM_CBANK
	.align		4
        /*0068*/ 	.byte	0x04, 0x0a
        /*006a*/ 	.short	(.L_24 - .L_23)
	.align		4
.L_23:
        /*006c*/ 	.word	index@(.nv.constant0.triton_poi_fused_add_mul_6)
        /*0070*/ 	.short	0x0210
        /*0072*/ 	.short	0x0014


	//----- nvinfo : EIATTR_SW_WAR
	.align		4
.L_24:
        /*0074*/ 	.byte	0x04, 0x36
        /*0076*/ 	.short	(.L_26 - .L_25)
.L_25:
        /*0078*/ 	.word	0x00000008
.L_26:


//--------------------- .nv.callgraph             --------------------------
	.section	.nv.callgraph,"",@"SHT_CUDA_CALLGRAPH"
	.align	4
	.sectionentsize	8
	.align		4
        /*0000*/ 	.word	0x00000000
	.align		4
        /*0004*/ 	.word	0xffffffff
	.align		4
        /*0008*/ 	.word	0x00000000
	.align		4
        /*000c*/ 	.word	0xfffffffe
	.align		4
        /*0010*/ 	.word	0x00000000
	.align		4
        /*0014*/ 	.word	0xfffffffd
	.align		4
        /*0018*/ 	.word	0x00000000
	.align		4
        /*001c*/ 	.word	0xfffffffc


//--------------------- .nv.constant4             --------------------------
	.section	.nv.constant4,"a",@progbits
	.align	8
	.align		8
.nv.constant4:
        /*0000*/ 	.dword	_$_str


//--------------------- .text.triton_poi_fused_add_mul_6 --------------------------
	.section	.text.triton_poi_fused_add_mul_6,"ax",@progbits
	.align	128
        .global         triton_poi_fused_add_mul_6
        .type           triton_poi_fused_add_mul_6,@function
        .size           triton_poi_fused_add_mul_6,(.L_x_9 - triton_poi_fused_add_mul_6)
        .other          triton_poi_fused_add_mul_6,@"STO_CUDA_ENTRY STV_DEFAULT"
triton_poi_fused_add_mul_6:
.text.triton_poi_fused_add_mul_6:
[----:B------:R-:W0:Y:S02]  /*0000*/  LDC R1, c[0x0][0x28] ;  /* 0x00000a00ff017b82 */ /* 0x000e240000000800 */
[----:B------:R-:W1:Y:S01]  /*0010*/  S2R R0, SR_TID.X ;  /* 0x0000000000007919 */ /* 0x000e620000002100 */
[----:B------:R-:W2:Y:S01]  /*0020*/  LDC.64 R8, c[0x0][0x210] ;  /* 0x00008400ff087b82 */ /* 0x000ea20000000a00 */
[----:B------:R-:W-:Y:S01]  /*0030*/  ULDC.64 UR4, c[0x0][0x208] ;  /* 0x0000820000047ab9 */ /* 0x000fe20000000a00 */
[----:B------:R-:W3:Y:S01]  /*0040*/  S2R R3, SR_CTAID.X ;  /* 0x0000000000037919 */ /* 0x000ee20000002500 */
[----:B-1----:R-:W-:-:S04]  /*0050*/  SHF.L.U32 R0, R0, 0x1, RZ ;  /* 0x0000000100007819 */ /* 0x002fc800000006ff */
[----:B------:R-:W-:-:S04]  /*0060*/  LOP3.LUT R0, R0, 0x3e, RZ, 0xc0, !PT ;  /* 0x0000003e00007812 */ /* 0x000fc800078ec0ff */
[----:B---3--:R-:W-:-:S04]  /*0070*/  LEA R0, R3, R0, 0x6 ;  /* 0x0000000003007211 */ /* 0x008fc800078e30ff */
[----:B------:R-:W-:Y:S02]  /*0080*/  SHF.R.S32.HI R3, RZ, 0x1f, R0 ;  /* 0x0000001fff037819 */ /* 0x000fe40000011400 */
[----:B------:R-:W-:Y:S02]  /*0090*/  ISETP.GE.AND P0, PT, R0, 0x40, PT ;  /* 0x000000400000780c */ /* 0x000fe40003f06270 */
[----:B------:R-:W-:-:S04]  /*00a0*/  LEA.HI R3, R3, R0, RZ, 0x4 ;  /* 0x0000000003037211 */ /* 0x000fc800078f20ff */
[C---:B------:R-:W-:Y:S02]  /*00b0*/  SHF.L.U32 R2, R3.reuse, 0x2, RZ ;  /* 0x0000000203027819 */ /* 0x040fe400000006ff */
[----:B------:R-:W-:Y:S02]  /*00c0*/  LOP3.LUT R3, R3, 0xfffffff0, RZ, 0xc0, !PT ;  /* 0xfffffff003037812 */ /* 0x000fe400078ec0ff */
[----:B------:R-:W-:-:S04]  /*00d0*/  LOP3.LUT R2, R2, 0xffffffc0, RZ, 0xc0, !PT ;  /* 0xffffffc002027812 */ /* 0x000fc800078ec0ff */
[----:B------:R-:W-:Y:S02]  /*00e0*/  IADD3 R4, R2, R0, -R3 ;  /* 0x0000000002047210 */ /* 0x000fe40007ffe803 */
[----:B------:R-:W-:Y:S02]  /*00f0*/  CS2R R2, SRZ ;  /* 0x0000000000027805 */ /* 0x000fe4000001ff00 */
[----:B------:R-:W-:-:S05]  /*0100*/  IADD3 R7, R4, 0x20, RZ ;  /* 0x0000002004077810 */ /* 0x000fca0007ffe0ff */
[----:B--2---:R-:W-:-:S05]  /*0110*/  IMAD.WIDE R6, R7, 0x4, R8 ;  /* 0x0000000407067825 */ /* 0x004fca00078e0208 */
[----:B------:R-:W2:Y:S01]  /*0120*/  @!P0 LDG.E.64 R2, desc[UR4][R6.64] ;  /* 0x0000000406028981 */ /* 0x000ea2000c1e1b00 */
[----:B------:R-:W-:-:S05]  /*0130*/  IADD3 R5, R4, 0x30, RZ ;  /* 0x0000003004057810 */ /* 0x000fca0007ffe0ff */
[----:B------:R-:W-:Y:S01]  /*0140*/  IMAD.WIDE R8, R5, 0x4, R8 ;  /* 0x0000000405087825 */ /* 0x000fe200078e0208 */
[----:B------:R-:W-:-:S06]  /*0150*/  CS2R R4, SRZ ;  /* 0x0000000000047805 */ /* 0x000fcc000001ff00 */
[----:B------:R-:W3:Y:S01]  /*0160*/  @!P0 LDG.E.64 R4, desc[UR4][R8.64] ;  /* 0x0000000408048981 */ /* 0x000ee2000c1e1b00 */
[----:B------:R-:W-:Y:S01]  /*0170*/  HFMA2.MMA R22, -RZ, RZ, 1.625, 0 ;  /* 0x3e800000ff167435 */ /* 0x000fe200000001ff */
[----:B------:R-:W-:Y:S01]  /*0180*/  MOV R23, 0x3d39bf78 ;  /* 0x3d39bf7800177802 */ /* 0x000fe20000000f00 */
[----:B------:R-:W-:Y:S01]  /*0190*/  BSSY B0, `(.L_x_0) ;  /* 0x000006f000007945 */ /* 0x000fe20003800000 */
[----:B--2---:R-:W-:Y:S01]  /*01a0*/  FMUL R11, R3, 1.4426950216293334961 ;  /* 0x3fb8aa3b030b7820 */ /* 0x004fe20000400000 */
[----:B------:R-:W-:-:S04]  /*01b0*/  FMUL R10, R2, 1.4426950216293334961 ;  /* 0x3fb8aa3b020a7820 */ /* 0x000fc80000400000 */
[----:B------:R-:W-:Y:S02]  /*01c0*/  FSETP.GEU.AND P2, PT, R11, -126, PT ;  /* 0xc2fc00000b00780b */ /* 0x000fe40003f4e000 */
[----:B------:R-:W-:Y:S01]  /*01d0*/  FSETP.GEU.AND P1, PT, R10, -126, PT ;  /* 0xc2fc00000a00780b */ /* 0x000fe20003f2e000 */
[----:B---3--:R-:W-:Y:S01]  /*01e0*/  FMUL R13, R4, 1.4426950216293334961 ;  /* 0x3fb8aa3b040d7820 */ /* 0x008fe20000400000 */
[----:B------:R-:W-:-:S09]  /*01f0*/  FMUL R14, R5, 1.4426950216293334961 ;  /* 0x3fb8aa3b050e7820 */ /* 0x000fd20000400000 */
[----:B------:R-:W-:Y:S01]  /*0200*/  @!P2 FMUL R11, R11, 0.5 ;  /* 0x3f0000000b0ba820 */ /* 0x000fe20000400000 */
[C---:B------:R-:W-:Y:S01]  /*0210*/  FSETP.GEU.AND P3, PT, R13.reuse, -126, PT ;  /* 0xc2fc00000d00780b */ /* 0x040fe20003f6e000 */
[----:B------:R-:W-:Y:S01]  /*0220*/  @!P1 FMUL R10, R10, 0.5 ;  /* 0x3f0000000a0a9820 */ /* 0x000fe20000400000 */
[----:B------:R-:W-:Y:S01]  /*0230*/  FSETP.GEU.AND P4, PT, R14, -126, PT ;  /* 0xc2fc00000e00780b */ /* 0x000fe20003f8e000 */
[----:B------:R-:W1:Y:S08]  /*0240*/  MUFU.EX2 R6, R11 ;  /* 0x0000000b00067308 */ /* 0x000e700000000800 */
[----:B------:R-:W2:Y:S02]  /*0250*/  MUFU.EX2 R7, R10 ;  /* 0x0000000a00077308 */ /* 0x000ea40000000800 */
[----:B------:R-:W-:-:S02]  /*0260*/  @!P3 FMUL R13, R13, 0.5 ;  /* 0x3f0000000d0db820 */ /* 0x000fc40000400000 */
[----:B------:R-:W-:Y:S01]  /*0270*/  @!P4 FMUL R14, R14, 0.5 ;  /* 0x3f0000000e0ec820 */ /* 0x000fe20000400000 */
[----:B-1----:R-:W-:-:S03]  /*0280*/  @!P2 FMUL R6, R6, R6 ;  /* 0x000000060606a220 */ /* 0x002fc60000400000 */
[----:B------:R-:W1:Y:S01]  /*0290*/  MUFU.EX2 R8, R13 ;  /* 0x0000000d00087308 */ /* 0x000e620000000800 */
[----:B------:R-:W-:Y:S01]  /*02a0*/  FSETP.GT.AND P2, PT, R2, 20, PT ;  /* 0x41a000000200780b */ /* 0x000fe20003f44000 */
[----:B------:R-:W-:Y:S01]  /*02b0*/  FADD.FTZ.RZ R9, R6, 1 ;  /* 0x3f80000006097421 */ /* 0x000fe2000001c000 */
[----:B--2---:R-:W-:-:S04]  /*02c0*/  @!P1 FMUL R7, R7, R7 ;  /* 0x0000000707079220 */ /* 0x004fc80000400000 */
[----:B------:R-:W-:Y:S02]  /*02d0*/  IADD3 R11, R9, -0x3f400000, RZ ;  /* 0xc0c00000090b7810 */ /* 0x000fe40007ffe0ff */
[----:B------:R-:W2:Y:S01]  /*02e0*/  MUFU.EX2 R9, R14 ;  /* 0x0000000e00097308 */ /* 0x000ea20000000800 */
[----:B------:R-:W-:Y:S02]  /*02f0*/  FSETP.GT.AND P1, PT, R4, 20, PT ;  /* 0x41a000000400780b */ /* 0x000fe40003f24000 */
[----:B------:R-:W-:Y:S01]  /*0300*/  LOP3.LUT R15, R11, 0xff800000, RZ, 0xc0, !PT ;  /* 0xff8000000b0f7812 */ /* 0x000fe200078ec0ff */
[C---:B------:R-:W-:Y:S01]  /*0310*/  FADD.FTZ.RZ R11, R7.reuse, 1 ;  /* 0x3f800000070b7421 */ /* 0x040fe2000001c000 */
[----:B-1----:R-:W-:Y:S01]  /*0320*/  @!P3 FMUL R8, R8, R8 ;  /* 0x000000080808b220 */ /* 0x002fe20000400000 */
[----:B------:R-:W-:Y:S02]  /*0330*/  ISETP.GE.U32.AND P6, PT, R7, 0x7f800000, PT ;  /* 0x7f8000000700780c */ /* 0x000fe40003fc6070 */
[----:B------:R-:W-:Y:S01]  /*0340*/  IADD3 R12, -R15, 0x40800000, RZ ;  /* 0x408000000f0c7810 */ /* 0x000fe20007ffe1ff */
[----:B------:R-:W-:Y:S01]  /*0350*/  FADD.FTZ.RZ R13, R8, 1 ;  /* 0x3f800000080d7421 */ /* 0x000fe2000001c000 */
[----:B------:R-:W-:-:S02]  /*0360*/  IADD3 R10, R11, -0x3f400000, RZ ;  /* 0xc0c000000b0a7810 */ /* 0x000fc40007ffe0ff */
[----:B------:R-:W-:Y:S01]  /*0370*/  IADD3 R11, R6, -R15, RZ ;  /* 0x8000000f060b7210 */ /* 0x000fe20007ffe0ff */
[-C--:B------:R-:W-:Y:S01]  /*0380*/  FFMA.FTZ R12, R12, R22.reuse, -1 ;  /* 0xbf8000000c0c7423 */ /* 0x080fe20000010016 */
[----:B------:R-:W-:Y:S01]  /*0390*/  LOP3.LUT R10, R10, 0xff800000, RZ, 0xc0, !PT ;  /* 0xff8000000a0a7812 */ /* 0x000fe200078ec0ff */
[----:B--2---:R-:W-:Y:S01]  /*03a0*/  @!P4 FMUL R9, R9, R9 ;  /* 0x000000090909c220 */ /* 0x004fe20000400000 */
[----:B------:R-:W-:Y:S01]  /*03b0*/  IADD3 R14, R13, -0x3f400000, RZ ;  /* 0xc0c000000d0e7810 */ /* 0x000fe20007ffe0ff */
[----:B------:R-:W-:Y:S01]  /*03c0*/  FADD R16, R11, R12 ;  /* 0x0000000c0b107221 */ /* 0x000fe20000000000 */
[----:B------:R-:W-:Y:S01]  /*03d0*/  IADD3 R12, -R10, 0x40800000, RZ ;  /* 0x408000000a0c7810 */ /* 0x000fe20007ffe1ff */
[----:B------:R-:W-:Y:S01]  /*03e0*/  FADD.FTZ.RZ R18, R9, 1 ;  /* 0x3f80000009127421 */ /* 0x000fe2000001c000 */
[----:B------:R-:W-:Y:S01]  /*03f0*/  IADD3 R11, R7, -R10, RZ ;  /* 0x8000000a070b7210 */ /* 0x000fe20007ffe0ff */
[----:B------:R-:W-:Y:S01]  /*0400*/  FFMA.FTZ R17, R16, -R23, 0.10546888411045074463 ;  /* 0x3dd8001210117423 */ /* 0x000fe20000010817 */
[----:B------:R-:W-:Y:S01]  /*0410*/  I2FP.F32.S32 R15, R15 ;  /* 0x0000000f000f7245 */ /* 0x000fe20000201400 */
[----:B------:R-:W-:Y:S01]  /*0420*/  FFMA.FTZ R12, R12, R22, -1 ;  /* 0xbf8000000c0c7423 */ /* 0x000fe20000010016 */
[----:B------:R-:W-:Y:S01]  /*0430*/  I2FP.F32.S32 R10, R10 ;  /* 0x0000000a000a7245 */ /* 0x000fe20000201400 */
[----:B------:R-:W-:Y:S01]  /*0440*/  FFMA.FTZ R17, R16, R17, -0.13229703903198242188 ;  /* 0xbe0778e010117423 */ /* 0x000fe20000010011 */
[----:B------:R-:W-:Y:S01]  /*0450*/  ISETP.GE.U32.AND P3, PT, R6, 0x7f800000, PT ;  /* 0x7f8000000600780c */ /* 0x000fe20003f66070 */
[----:B------:R-:W-:Y:S01]  /*0460*/  FADD R13, R11, R12 ;  /* 0x0000000c0b0d7221 */ /* 0x000fe20000000000 */
[----:B------:R-:W-:Y:S01]  /*0470*/  IADD3 R12, R18, -0x3f400000, RZ ;  /* 0xc0c00000120c7810 */ /* 0x000fe20007ffe0ff */
[----:B------:R-:W-:Y:S01]  /*0480*/  FFMA.FTZ R17, R16, R17, 0.14491446316242218018 ;  /* 0x3e14647510117423 */ /* 0x000fe20000010011 */
[----:B------:R-:W-:Y:S01]  /*0490*/  LOP3.LUT R11, R14, 0xff800000, RZ, 0xc0, !PT ;  /* 0xff8000000e0b7812 */ /* 0x000fe200078ec0ff */
[C---:B------:R-:W-:Y:S01]  /*04a0*/  FFMA.FTZ R14, R13.reuse, -R23, 0.10546888411045074463 ;  /* 0x3dd800120d0e7423 */ /* 0x040fe20000010817 */
[----:B------:R-:W-:Y:S01]  /*04b0*/  LOP3.LUT R12, R12, 0xff800000, RZ, 0xc0, !PT ;  /* 0xff8000000c0c7812 */ /* 0x000fe200078ec0ff */
[C---:B------:R-:W-:Y:S01]  /*04c0*/  FFMA.FTZ R17, R16.reuse, R17, -0.16641564667224884033 ;  /* 0xbe2a68dd10117423 */ /* 0x040fe20000010011 */
[----:B------:R-:W-:Y:S01]  /*04d0*/  IADD3 R19, -R11, 0x40800000, RZ ;  /* 0x408000000b137810 */ /* 0x000fe20007ffe1ff */
[----:B------:R-:W-:Y:S01]  /*04e0*/  FFMA.FTZ R14, R13, R14, -0.13229703903198242188 ;  /* 0xbe0778e00d0e7423 */ /* 0x000fe2000001000e */
[----:B------:R-:W-:Y:S01]  /*04f0*/  IADD3 R21, -R12, 0x40800000, RZ ;  /* 0x408000000c157810 */ /* 0x000fe20007ffe1ff */
[----:B------:R-:W-:Y:S01]  /*0500*/  FFMA.FTZ R17, R16, R17, 0.19988867640495300293 ;  /* 0x3e4caf9e10117423 */ /* 0x000fe20000010011 */
[----:B------:R-:W-:Y:S01]  /*0510*/  IADD3 R18, R8, -R11, RZ ;  /* 0x8000000b08127210 */ /* 0x000fe20007ffe0ff */
[-C--:B------:R-:W-:Y:S01]  /*0520*/  FFMA.FTZ R19, R19, R22.reuse, -1 ;  /* 0xbf80000013137423 */ /* 0x080fe20000010016 */
[----:B------:R-:W-:Y:S01]  /*0530*/  IADD3 R20, R9, -R12, RZ ;  /* 0x8000000c09147210 */ /* 0x000fe20007ffe0ff */
[----:B------:R-:W-:Y:S01]  /*0540*/  FFMA.FTZ R21, R21, R22, -1 ;  /* 0xbf80000015157423 */ /* 0x000fe20000010016 */
[C---:B------:R-:W-:Y:S01]  /*0550*/  FFMA.FTZ R14, R13.reuse, R14, 0.14491446316242218018 ;  /* 0x3e1464750d0e7423 */ /* 0x040fe2000001000e */
[----:B------:R-:W-:Y:S01]  /*0560*/  FADD R18, R18, R19 ;  /* 0x0000001312127221 */ /* 0x000fe20000000000 */
[----:B------:R-:W-:Y:S01]  /*0570*/  FFMA.FTZ R17, R16, R17, -0.25000196695327758789 ;  /* 0xbe80004210117423 */ /* 0x000fe20000010011 */
[----:B------:R-:W-:Y:S01]  /*0580*/  FADD R20, R20, R21 ;  /* 0x0000001514147221 */ /* 0x000fe20000000000 */
[C---:B------:R-:W-:Y:S01]  /*0590*/  FFMA.FTZ R14, R13.reuse, R14, -0.16641564667224884033 ;  /* 0xbe2a68dd0d0e7423 */ /* 0x040fe2000001000e */
[----:B------:R-:W-:Y:S01]  /*05a0*/  FFMA.FTZ R19, R18, -R23, 0.10546888411045074463 ;  /* 0x3dd8001212137423 */ /* 0x000fe20000010817 */
[----:B------:R-:W-:Y:S01]  /*05b0*/  FFMA.FTZ R17, R16, R17, 0.33333510160446166992 ;  /* 0x3eaaaae610117423 */ /* 0x000fe20000010011 */
[----:B------:R-:W-:Y:S01]  /*05c0*/  FFMA.FTZ R21, R20, -R23, 0.10546888411045074463 ;  /* 0x3dd8001214157423 */ /* 0x000fe20000010817 */
[C---:B------:R-:W-:Y:S01]  /*05d0*/  FFMA.FTZ R14, R13.reuse, R14, 0.19988867640495300293 ;  /* 0x3e4caf9e0d0e7423 */ /* 0x040fe2000001000e */
[----:B------:R-:W-:Y:S01]  /*05e0*/  FFMA.FTZ R19, R18, R19, -0.13229703903198242188 ;  /* 0xbe0778e012137423 */ /* 0x000fe20000010013 */
[----:B------:R-:W-:Y:S01]  /*05f0*/  FFMA.FTZ R17, R16, R17, -0.5 ;  /* 0xbf00000010117423 */ /* 0x000fe20000010011 */
[----:B------:R-:W-:Y:S01]  /*0600*/  FFMA.FTZ R21, R20, R21, -0.13229703903198242188 ;  /* 0xbe0778e014157423 */ /* 0x000fe20000010015 */
[C---:B------:R-:W-:Y:S01]  /*0610*/  FFMA.FTZ R14, R13.reuse, R14, -0.25000196695327758789 ;  /* 0xbe8000420d0e7423 */ /* 0x040fe2000001000e */
[----:B------:R-:W-:Y:S01]  /*0620*/  FFMA.FTZ R19, R18, R19, 0.14491446316242218018 ;  /* 0x3e14647512137423 */ /* 0x000fe20000010013 */
[----:B------:R-:W-:Y:S01]  /*0630*/  FMUL R17, R16, R17 ;  /* 0x0000001110117220 */ /* 0x000fe20000400000 */
[----:B------:R-:W-:Y:S01]  /*0640*/  FFMA.FTZ R21, R20, R21, 0.14491446316242218018 ;  /* 0x3e14647514157423 */ /* 0x000fe20000010015 */
[C---:B------:R-:W-:Y:S01]  /*0650*/  FFMA.FTZ R14, R13.reuse, R14, 0.33333510160446166992 ;  /* 0x3eaaaae60d0e7423 */ /* 0x040fe2000001000e */
[----:B------:R-:W-:Y:S01]  /*0660*/  FFMA.FTZ R19, R18, R19, -0.16641564667224884033 ;  /* 0xbe2a68dd12137423 */ /* 0x000fe20000010013 */
[----:B------:R-:W-:Y:S01]  /*0670*/  I2FP.F32.S32 R11, R11 ;  /* 0x0000000b000b7245 */ /* 0x000fe20000201400 */
[----:B------:R-:W-:Y:S01]  /*0680*/  FFMA.FTZ R21, R20, R21, -0.16641564667224884033 ;  /* 0xbe2a68dd14157423 */ /* 0x000fe20000010015 */
[C---:B------:R-:W-:Y:S01]  /*0690*/  FFMA.FTZ R14, R13.reuse, R14, -0.5 ;  /* 0xbf0000000d0e7423 */ /* 0x040fe2000001000e */
[----:B------:R-:W-:Y:S01]  /*06a0*/  FFMA.FTZ R19, R18, R19, 0.19988867640495300293 ;  /* 0x3e4caf9e12137423 */ /* 0x000fe20000010013 */
[----:B------:R-:W-:Y:S01]  /*06b0*/  I2FP.F32.S32 R12, R12 ;  /* 0x0000000c000c7245 */ /* 0x000fe20000201400 */
[----:B------:R-:W-:Y:S01]  /*06c0*/  FFMA.FTZ R21, R20, R21, 0.19988867640495300293 ;  /* 0x3e4caf9e14157423 */ /* 0x000fe20000010015 */
[----:B------:R-:W-:Y:S01]  /*06d0*/  FMUL R14, R13, R14 ;  /* 0x0000000e0d0e7220 */ /* 0x000fe20000400000 */
[----:B------:R-:W-:Y:S01]  /*06e0*/  FFMA.FTZ R19, R18, R19, -0.25000196695327758789 ;  /* 0xbe80004212137423 */ /* 0x000fe20000010013 */
[----:B------:R-:W-:Y:S01]  /*06f0*/  FFMA.FTZ R16, R16, R17, R16 ;  /* 0x0000001110107223 */ /* 0x000fe20000010010 */
[----:B------:R-:W-:Y:S01]  /*0700*/  FFMA.FTZ R21, R20, R21, -0.25000196695327758789 ;  /* 0xbe80004214157423 */ /* 0x000fe20000010015 */
[----:B------:R-:W-:Y:S01]  /*0710*/  FMUL R15, R15, 1.1920928955078125e-07 ;  /* 0x340000000f0f7820 */ /* 0x000fe20000400000 */
[----:B------:R-:W-:Y:S01]  /*0720*/  FFMA.FTZ R19, R18, R19, 0.33333510160446166992 ;  /* 0x3eaaaae612137423 */ /* 0x000fe20000010013 */
[----:B------:R-:W-:Y:S01]  /*0730*/  FFMA.FTZ R13, R13, R14, R13 ;  /* 0x0000000e0d0d7223 */ /* 0x000fe2000001000d */
[----:B------:R-:W-:Y:S01]  /*0740*/  FFMA.FTZ R21, R20, R21, 0.33333510160446166992 ;  /* 0x3eaaaae614157423 */ /* 0x000fe20000010015 */
[----:B------:R-:W-:Y:S01]  /*0750*/  FMUL R10, R10, 1.1920928955078125e-07 ;  /* 0x340000000a0a7820 */ /* 0x000fe20000400000 */
[----:B------:R-:W-:Y:S01]  /*0760*/  FFMA.FTZ R19, R18, R19, -0.5 ;  /* 0xbf00000012137423 */ /* 0x000fe20000010013 */
[----:B------:R-:W-:Y:S01]  /*0770*/  FFMA.FTZ R16, R15, 0.69314718246459960938, R16 ;  /* 0x3f3172180f107823 */ /* 0x000fe20000010010 */
[----:B------:R-:W-:Y:S01]  /*0780*/  FFMA.FTZ R21, R20, R21, -0.5 ;  /* 0xbf00000014157423 */ /* 0x000fe20000010015 */
[----:B------:R-:W-:Y:S01]  /*0790*/  ISETP.GE.U32.AND P4, PT, R8, 0x7f800000, PT ;  /* 0x7f8000000800780c */ /* 0x000fe20003f86070 */
[----:B------:R-:W-:Y:S01]  /*07a0*/  FMUL R19, R18, R19 ;  /* 0x0000001312137220 */ /* 0x000fe20000400000 */
[----:B------:R-:W-:Y:S01]  /*07b0*/  ISETP.GE.U32.AND P5, PT, R9, 0x7f800000, PT ;  /* 0x7f8000000900780c */ /* 0x000fe20003fa6070 */
[----:B------:R-:W-:Y:S01]  /*07c0*/  FMUL R21, R20, R21 ;  /* 0x0000001514157220 */ /* 0x000fe20000400000 */
[----:B------:R-:W-:Y:S01]  /*07d0*/  FMUL R11, R11, 1.1920928955078125e-07 ;  /* 0x340000000b0b7820 */ /* 0x000fe20000400000 */
[----:B------:R-:W-:Y:S01]  /*07e0*/  FFMA.FTZ R18, R18, R19, R18 ;  /* 0x0000001312127223 */ /* 0x000fe20000010012 */
[----:B------:R-:W-:Y:S01]  /*07f0*/  FMUL R12, R12, 1.1920928955078125e-07 ;  /* 0x340000000c0c7820 */ /* 0x000fe20000400000 */
[----:B------:R-:W-:Y:S01]  /*0800*/  FFMA.FTZ R21, R20, R21, R20 ;  /* 0x0000001514157223 */ /* 0x000fe20000010014 */
[----:B------:R-:W-:Y:S01]  /*0810*/  FFMA.FTZ R13, R10, 0.69314718246459960938, R13 ;  /* 0x3f3172180a0d7823 */ /* 0x000fe2000001000d */
[----:B------:R-:W-:Y:S06]  /*0820*/  @!P6 BRA `(.L_x_1) ;  /* 0x000000000014e947 */ /* 0x000fec0003800000 */
[----:B------:R-:W-:-:S13]  /*0830*/  ISETP.GE.AND P6, PT, R7, -0x407fffff, PT ;  /* 0xbf8000010700780c */ /* 0x000fda0003fc6270 */
[----:B------:R-:W-:-:S05]  /*0840*/  @P6 MOV R10, 0x7f800000 ;  /* 0x7f800000000a6802 */ /* 0x000fca0000000f00 */
[C---:B------:R-:W-:Y:S01]  /*0850*/  @P6 FFMA.FTZ R13, R7.reuse, R10, +INF ;  /* 0x7f800000070d6423 */ /* 0x040fe2000001000a */
[----:B------:R-:W-:-:S04]  /*0860*/  FSETP.NEU.AND P6, PT, R7, RZ, PT ;  /* 0x000000ff0700720b */ /* 0x000fc80003fcd000 */
[----:B------:R-:W-:-:S09]  /*0870*/  FSEL R13, R13, -RZ, P6 ;  /* 0x800000ff0d0d7208 */ /* 0x000fd20003000000 */
.L_x_1:
[----:B------:R-:W-:Y:S05]  /*0880*/  BSYNC B0 ;  /* 0x0000000000007941 */ /* 0x000fea0003800000 */
.L_x_0:
[----:B------:R-:W-:Y:S04]  /*0890*/  BSSY B0, `(.L_x_2) ;  /* 0x0000007000007945 */ /* 0x000fe80003800000 */
[----:B------:R-:W-:Y:S05]  /*08a0*/  @!P3 BRA `(.L_x_3) ;  /* 0x000000000014b947 */ /* 0x000fea0003800000 */
[C---:B------:R-:W-:Y:S02]  /*08b0*/  ISETP.GE.AND P3, PT, R6.reuse, -0x407fffff, PT ;  /* 0xbf8000010600780c */ /* 0x040fe40003f66270 */
[----:B------:R-:W-:-:S11]  /*08c0*/  FSETP.NEU.AND P6, PT, R6, RZ, PT ;  /* 0x000000ff0600720b */ /* 0x000fd60003fcd000 */
[----:B------:R-:W-:-:S05]  /*08d0*/  @P3 MOV R7, 0x7f800000 ;  /* 0x7f80000000073802 */ /* 0x000fca0000000f00 */
[----:B------:R-:W-:-:S05]  /*08e0*/  @P3 FFMA.FTZ R16, R6, R7, +INF ;  /* 0x7f80000006103423 */ /* 0x000fca0000010007 */
[----:B------:R-:W-:-:S07]  /*08f0*/  FSEL R16, R16, -RZ, P6 ;  /* 0x800000ff10107208 */ /* 0x000fce0003000000 */
.L_x_3:
[----:B------:R-:W-:Y:S05]  /*0900*/  BSYNC B0 ;  /* 0x0000000000007941 */ /* 0x000fea0003800000 */
.L_x_2:
[----:B------:R-:W-:Y:S01]  /*0910*/  BSSY B0, `(.L_x_4) ;  /* 0x0000009000007945 */ /* 0x000fe20003800000 */
[----:B------:R-:W-:Y:S01]  /*0920*/  FFMA.FTZ R12, R12, 0.69314718246459960938, R21 ;  /* 0x3f3172180c0c7823 */ /* 0x000fe20000010015 */
[----:B------:R-:W-:Y:S02]  /*0930*/  FFMA.FTZ R11, R11, 0.69314718246459960938, R18 ;  /* 0x3f3172180b0b7823 */ /* 0x000fe40000010012 */
[----:B------:R-:W-:Y:S05]  /*0940*/  @!P4 BRA `(.L_x_5) ;  /* 0x000000000014c947 */ /* 0x000fea0003800000 */
[C---:B------:R-:W-:Y:S02]  /*0950*/  ISETP.GE.AND P3, PT, R8.reuse, -0x407fffff, PT ;  /* 0xbf8000010800780c */ /* 0x040fe40003f66270 */
[----:B------:R-:W-:-:S11]  /*0960*/  FSETP.NEU.AND P4, PT, R8, RZ, PT ;  /* 0x000000ff0800720b */ /* 0x000fd60003f8d000 */
[----:B------:R-:W-:-:S05]  /*0970*/  @P3 MOV R7, 0x7f800000 ;  /* 0x7f80000000073802 */ /* 0x000fca0000000f00 */
[----:B------:R-:W-:-:S05]  /*0980*/  @P3 FFMA.FTZ R11, R8, R7, +INF ;  /* 0x7f800000080b3423 */ /* 0x000fca0000010007 */
[----:B------:R-:W-:-:S07]  /*0990*/  FSEL R11, R11, -RZ, P4 ;  /* 0x800000ff0b0b7208 */ /* 0x000fce0002000000 */
.L_x_5:
[----:B------:R-:W-:Y:S05]  /*09a0*/  BSYNC B0 ;  /* 0x0000000000007941 */ /* 0x000fea0003800000 */
.L_x_4:
[----:B------:R-:W-:Y:S04]  /*09b0*/  BSSY B0, `(.L_x_6) ;  /* 0x0000007000007945 */ /* 0x000fe80003800000 */
[----:B------:R-:W-:Y:S05]  /*09c0*/  @!P5 BRA `(.L_x_7) ;  /* 0x000000000014d947 */ /* 0x000fea0003800000 */
[C---:B------:R-:W-:Y:S02]  /*09d0*/  ISETP.GE.AND P3, PT, R9.reuse, -0x407fffff, PT ;  /* 0xbf8000010900780c */ /* 0x040fe40003f66270 */
[----:B------:R-:W-:-:S11]  /*09e0*/  FSETP.NEU.AND P4, PT, R9, RZ, PT ;  /* 0x000000ff0900720b */ /* 0x000fd60003f8d000 */
[----:B------:R-:W-:-:S05]  /*09f0*/  @P3 MOV R6, 0x7f800000 ;  /* 0x7f80000000063802 */ /* 0x000fca0000000f00 */
[----:B------:R-:W-:-:S05]  /*0a00*/  @P3 FFMA.FTZ R12, R9, R6, +INF ;  /* 0x7f800000090c3423 */ /* 0x000fca0000010006 */
[----:B------:R-:W-:-:S07]  /*0a10*/  FSEL R12, R12, -RZ, P4 ;  /* 0x800000ff0c0c7208 */ /* 0x000fce0002000000 */
.L_x_7:
[----:B------:R-:W-:Y:S05]  /*0a20*/  BSYNC B0 ;  /* 0x0000000000007941 */ /* 0x000fea0003800000 */
.L_x_6:
[----:B------:R-:W-:Y:S01]  /*0a30*/  FSETP.GT.AND P3, PT, R3, 20, PT ;  /* 0x41a000000300780b */ /* 0x000fe20003f64000 */
[----:B------:R-:W-:Y:S01]  /*0a40*/  HFMA2.MMA R8, -RZ, RZ, 3.140625, 0 ;  /* 0x42480000ff087435 */ /* 0x000fe200000001ff */
[----:B------:R-:W-:Y:S02]  /*0a50*/  FSEL R2, R2, R13, P2 ;  /* 0x0000000d02027208 */ /* 0x000fe40001000000 */
[----:B------:R-:W-:Y:S02]  /*0a60*/  FSETP.GT.AND P2, PT, R5, 20, PT ;  /* 0x41a000000500780b */ /* 0x000fe40003f44000 */
[----:B------:R-:W-:Y:S02]  /*0a70*/  FSEL R4, R4, R11, P1 ;  /* 0x0000000b04047208 */ /* 0x000fe40000800000 */
[----:B------:R-:W-:Y:S02]  /*0a80*/  FSEL R3, R3, R16, P3 ;  /* 0x0000001003037208 */ /* 0x000fe40001800000 */
[----:B------:R-:W-:Y:S01]  /*0a90*/  FSEL R12, R5, R12, P2 ;  /* 0x0000000c050c7208 */ /* 0x000fe20001000000 */
[----:B------:R-:W-:Y:S01]  /*0aa0*/  FADD R5, R2, 9.9999997473787516356e-05 ;  /* 0x38d1b71702057421 */ /* 0x000fe20000000000 */
[----:B------:R-:W-:Y:S01]  /*0ab0*/  FADD R2, R4, 9.9999997473787516356e-05 ;  /* 0x38d1b71704027421 */ /* 0x000fe20000000000 */
[----:B------:R-:W-:-:S02]  /*0ac0*/  FADD R4, R3, 9.9999997473787516356e-05 ;  /* 0x38d1b71703047421 */ /* 0x000fc40000000000 */
[----:B------:R-:W-:Y:S01]  /*0ad0*/  FADD R3, R12, 9.9999997473787516356e-05 ;  /* 0x38d1b7170c037421 */ /* 0x000fe20000000000 */
[----:B------:R-:W-:-:S03]  /*0ae0*/  FADD R6, R5, R2 ;  /* 0x0000000205067221 */ /* 0x000fc60000000000 */
[----:B------:R-:W-:Y:S02]  /*0af0*/  FADD R7, R4, R3 ;  /* 0x0000000304077221 */ /* 0x000fe40000000000 */
[C---:B------:R-:W-:Y:S01]  /*0b00*/  FSETP.GT.AND P1, PT, |R6|.reuse, 8.50705917302346158658e+37, PT ;  /* 0x7e8000000600780b */ /* 0x040fe20003f24200 */
[----:B------:R-:W1:Y:S01]  /*0b10*/  LDC.64 R2, c[0x0][0x218] ;  /* 0x00008600ff027b82 */ /* 0x000e620000000a00 */
[----:B------:R-:W-:Y:S02]  /*0b20*/  FSETP.GEU.AND P3, PT, |R6|, 1.175494350822287508e-38, PT ;  /* 0x008000000600780b */ /* 0x000fe40003f6e200 */
[C---:B------:R-:W-:Y:S02]  /*0b30*/  FSETP.GT.AND P2, PT, |R7|.reuse, 8.50705917302346158658e+37, PT ;  /* 0x7e8000000700780b */ /* 0x040fe40003f44200 */
[----:B------:R-:W-:-:S07]  /*0b40*/  FSETP.GEU.AND P4, PT, |R7|, 1.175494350822287508e-38, PT ;  /* 0x008000000700780b */ /* 0x000fce0003f8e200 */
[----:B------:R-:W-:Y:S01]  /*0b50*/  @P1 FMUL R6, R6, 0.25 ;  /* 0x3e80000006061820 */ /* 0x000fe20000400000 */
[----:B------:R-:W-:-:S03]  /*0b60*/  @P1 FMUL R5, R5, 0.25 ;  /* 0x3e80000005051820 */ /* 0x000fc60000400000 */
[----:B------:R-:W-:Y:S01]  /*0b70*/  @P2 FMUL R7, R7, 0.25 ;  /* 0x3e80000007072820 */ /* 0x000fe20000400000 */
[----:B------:R-:W-:Y:S01]  /*0b80*/  @!P3 FMUL R6, R6, 16777216 ;  /* 0x4b8000000606b820 */ /* 0x000fe20000400000 */
[----:B------:R-:W-:Y:S01]  /*0b90*/  @P2 FMUL R4, R4, 0.25 ;  /* 0x3e80000004042820 */ /* 0x000fe20000400000 */
[----:B------:R-:W-:Y:S01]  /*0ba0*/  @!P3 FMUL R5, R5, 16777216 ;  /* 0x4b8000000505b820 */ /* 0x000fe20000400000 */
[----:B------:R-:W-:Y:S02]  /*0bb0*/  @!P4 FMUL R7, R7, 16777216 ;  /* 0x4b8000000707c820 */ /* 0x000fe40000400000 */
[----:B------:R-:W-:Y:S01]  /*0bc0*/  @!P4 FMUL R4, R4, 16777216 ;  /* 0x4b8000000404c820 */ /* 0x000fe20000400000 */
[----:B------:R-:W2:Y:S01]  /*0bd0*/  MUFU.RCP R6, R6 ;  /* 0x0000000600067308 */ /* 0x000ea20000001000 */
[----:B-1----:R-:W-:-:S07]  /*0be0*/  IMAD.WIDE R2, R0, 0x4, R2 ;  /* 0x0000000400027825 */ /* 0x002fce00078e0202 */
[----:B------:R-:W1:Y:S01]  /*0bf0*/  MUFU.RCP R7, R7 ;  /* 0x0000000700077308 */ /* 0x000e620000001000 */
[----:B--2---:R-:W-:-:S04]  /*0c00*/  FMUL R5, R6, R5 ;  /* 0x0000000506057220 */ /* 0x004fc80000400000 */
[----:B------:R-:W-:Y:S01]  /*0c10*/  FFMA R5, R5, R8, 1.0000000116860974231e-07 ;  /* 0x33d6bf9505057423 */ /* 0x000fe20000000008 */
[----:B-1----:R-:W-:-:S04]  /*0c20*/  FMUL R4, R7, R4 ;  /* 0x0000000407047220 */ /* 0x002fc80000400000 */
[----:B------:R-:W-:Y:S01]  /*0c30*/  FSETP.GE.AND P1, PT, R5, RZ, PT ;  /* 0x000000ff0500720b */ /* 0x000fe20003f26000 */
[----:B------:R-:W-:-:S03]  /*0c40*/  FFMA R4, R4, R8, 1.0000000116860974231e-07 ;  /* 0x33d6bf9504047423 */ /* 0x000fc60000000008 */
[----:B------:R-:W-:Y:S02]  /*0c50*/  FSEL R6, R5, -R5, P1 ;  /* 0x8000000505067208 */ /* 0x000fe40000800000 */
[----:B------:R-:W-:-:S04]  /*0c60*/  FSETP.GE.AND P2, PT, R4, RZ, PT ;  /* 0x000000ff0400720b */ /* 0x000fc80003f46000 */
[----:B------:R-:W-:Y:S01]  /*0c70*/  FSEL R7, R4, -R4, P2 ;  /* 0x8000000404077208 */ /* 0x000fe20001000000 */
[----:B------:R-:W-:Y:S08]  /*0c80*/  @P0 EXIT ;  /* 0x000000000000094d */ /* 0x000ff00003800000 */
[----:B------:R-:W-:Y:S01]  /*0c90*/  STG.E.64 desc[UR4][R2.64], R6 ;  /* 0x0000000602007986 */ /* 0x000fe2000c101b04 */
[----:B------:R-:W-:Y:S05]  /*0ca0*/  EXIT ;  /* 0x000000000000794d */ /* 0x000fea0003800000 */
.L_x_8:
[----:B------:R-:W-:-:S00]  /*0cb0*/  BRA `(.L_x_8) ;  /* 0xfffffffc00fc7947 */ /* 0x000fc0000383ffff */
[----:B------:R-:W-:-:S00]  /*0cc0*/  NOP ;  /* 0x0000000000007918 */ /* 0x000fc00000000000 */
        /* <DEDUP_REMOVED lines=11> */
.L_x_9:


//--------------------- .nv.global.init           --------------------------
	.section	.nv.global.init,"aw",@progbits
.nv.global.init:
	.type		_$_str,@object
	.size		_$_str,(.L_0 - _$_str)
_$_str:
        /*0000*/ 	.byte	0x5f, 0x5f, 0x43, 0x55, 0x44, 0x41, 0x5f, 0x46, 0x54, 0x5a, 0x00
.L_0:


//--------------------- .nv.constant0.triton_poi_fused_add_mul_6 --------------------------
	.section	.nv.constant0.triton_poi_fused_add_mul_6,"a",@progbits
	.sectionflags	@""
	.align	4
.nv.constant0.triton_poi_fused_add_mul_6:
	.zero		548
